//
// Generated by NVIDIA NVVM Compiler
//
// Compiler Build ID: CL-36424714
// Cuda compilation tools, release 13.0, V13.0.88
// Based on NVVM 20.0.0
//

.version 9.0
.target sm_100
.address_size 64

	// .globl	_Z18bit_reverse_kernelPjii
.extern .shared .align 16 .b8 shmem[];

.visible .entry _Z18bit_reverse_kernelPjii(
	.param .u64 .ptr .align 1 _Z18bit_reverse_kernelPjii_param_0,
	.param .u32 _Z18bit_reverse_kernelPjii_param_1,
	.param .u32 _Z18bit_reverse_kernelPjii_param_2
)
{
	.reg .pred 	%p<10>;
	.reg .b32 	%r<79>;
	.reg .b64 	%rd<7>;

	ld.param.u64 	%rd1, [_Z18bit_reverse_kernelPjii_param_0];
	ld.param.u32 	%r29, [_Z18bit_reverse_kernelPjii_param_1];
	ld.param.u32 	%r28, [_Z18bit_reverse_kernelPjii_param_2];
	mov.u32 	%r30, %ctaid.x;
	mov.u32 	%r31, %ntid.x;
	mov.u32 	%r32, %tid.x;
	mad.lo.s32 	%r1, %r30, %r31, %r32;
	setp.ge.s32 	%p1, %r1, %r29;
	@%p1 bra 	$L__BB0_10;
	setp.lt.s32 	%p2, %r28, 1;
	mov.b32 	%r78, 0;
	@%p2 bra 	$L__BB0_8;
	and.b32  	%r2, %r28, 3;
	setp.lt.u32 	%p3, %r28, 4;
	mov.b32 	%r76, 0;
	mov.u32 	%r78, %r76;
	@%p3 bra 	$L__BB0_5;
	and.b32  	%r76, %r28, 2147483644;
	add.s32 	%r68, %r28, -2;
	neg.s32 	%r67, %r76;
	mov.b32 	%r69, 0;
	mov.u32 	%r78, %r69;
$L__BB0_4:
	shr.u32 	%r37, %r1, %r69;
	and.b32  	%r38, %r37, 1;
	setp.eq.b32 	%p4, %r38, 1;
	add.s32 	%r39, %r68, 1;
	mov.b32 	%r40, 1;
	shl.b32 	%r41, %r40, %r39;
	selp.b32 	%r42, %r41, 0, %p4;
	or.b32  	%r43, %r42, %r78;
	shl.b32 	%r44, %r37, 30;
	shr.s32 	%r45, %r44, 31;
	add.s32 	%r46, %r68, -2;
	shl.b32 	%r47, %r40, %r68;
	and.b32  	%r48, %r45, %r47;
	or.b32  	%r49, %r48, %r43;
	shl.b32 	%r50, %r37, 29;
	shr.s32 	%r51, %r50, 31;
	add.s32 	%r52, %r68, -1;
	shl.b32 	%r53, %r40, %r52;
	and.b32  	%r54, %r51, %r53;
	or.b32  	%r55, %r54, %r49;
	shl.b32 	%r56, %r37, 28;
	shr.s32 	%r57, %r56, 31;
	shl.b32 	%r58, %r40, %r46;
	and.b32  	%r59, %r57, %r58;
	or.b32  	%r78, %r59, %r55;
	add.s32 	%r69, %r69, 4;
	add.s32 	%r68, %r68, -4;
	add.s32 	%r67, %r67, 4;
	setp.ne.s32 	%p5, %r67, 0;
	@%p5 bra 	$L__BB0_4;
$L__BB0_5:
	setp.eq.s32 	%p6, %r2, 0;
	@%p6 bra 	$L__BB0_8;
	sub.s32 	%r75, %r28, %r76;
	neg.s32 	%r74, %r2;
$L__BB0_7:
	.pragma "nounroll";
	shr.u32 	%r60, %r1, %r76;
	and.b32  	%r61, %r60, 1;
	setp.eq.b32 	%p7, %r61, 1;
	add.s32 	%r75, %r75, -1;
	mov.b32 	%r62, 1;
	shl.b32 	%r63, %r62, %r75;
	selp.b32 	%r64, %r63, 0, %p7;
	or.b32  	%r78, %r64, %r78;
	add.s32 	%r76, %r76, 1;
	add.s32 	%r74, %r74, 1;
	setp.ne.s32 	%p8, %r74, 0;
	@%p8 bra 	$L__BB0_7;
$L__BB0_8:
	setp.ge.s32 	%p9, %r1, %r78;
	@%p9 bra 	$L__BB0_10;
	cvta.to.global.u64 	%rd2, %rd1;
	mul.wide.s32 	%rd3, %r1, 4;
	add.s64 	%rd4, %rd2, %rd3;
	ld.global.u32 	%r65, [%rd4];
	mul.wide.s32 	%rd5, %r78, 4;
	add.s64 	%rd6, %rd2, %rd5;
	ld.global.u32 	%r66, [%rd6];
	st.global.u32 	[%rd4], %r66;
	st.global.u32 	[%rd6], %r65;
$L__BB0_10:
	ret;

}
	// .globl	_Z23ntt_stage_kernel_sharedPjS_iiib13BarrettParams
.visible .entry _Z23ntt_stage_kernel_sharedPjS_iiib13BarrettParams(
	.param .u64 .ptr .align 1 _Z23ntt_stage_kernel_sharedPjS_iiib13BarrettParams_param_0,
	.param .u64 .ptr .align 1 _Z23ntt_stage_kernel_sharedPjS_iiib13BarrettParams_param_1,
	.param .u32 _Z23ntt_stage_kernel_sharedPjS_iiib13BarrettParams_param_2,
	.param .u32 _Z23ntt_stage_kernel_sharedPjS_iiib13BarrettParams_param_3,
	.param .u32 _Z23ntt_stage_kernel_sharedPjS_iiib13BarrettParams_param_4,
	.param .u8 _Z23ntt_stage_kernel_sharedPjS_iiib13BarrettParams_param_5,
	.param .align 8 .b8 _Z23ntt_stage_kernel_sharedPjS_iiib13BarrettParams_param_6[16]
)
{
	.reg .pred 	%p<13>;
	.reg .b16 	%rs<2>;
	.reg .b32 	%r<48>;
	.reg .b64 	%rd<15>;

	ld.param.u64 	%rd4, [_Z23ntt_stage_kernel_sharedPjS_iiib13BarrettParams_param_0];
	ld.param.u32 	%r1, [_Z23ntt_stage_kernel_sharedPjS_iiib13BarrettParams_param_6];
	ld.param.u64 	%rd1, [_Z23ntt_stage_kernel_sharedPjS_iiib13BarrettParams_param_6+8];
	ld.param.u64 	%rd5, [_Z23ntt_stage_kernel_sharedPjS_iiib13BarrettParams_param_1];
	ld.param.u32 	%r10, [_Z23ntt_stage_kernel_sharedPjS_iiib13BarrettParams_param_2];
	ld.param.u32 	%r11, [_Z23ntt_stage_kernel_sharedPjS_iiib13BarrettParams_param_3];
	ld.param.u32 	%r12, [_Z23ntt_stage_kernel_sharedPjS_iiib13BarrettParams_param_4];
	ld.param.s8 	%rs1, [_Z23ntt_stage_kernel_sharedPjS_iiib13BarrettParams_param_5];
	mov.u32 	%r2, %tid.x;
	mov.u32 	%r3, %ctaid.x;
	mov.u32 	%r13, %ntid.x;
	mul.lo.s32 	%r14, %r13, %r3;
	shl.b32 	%r4, %r14, 1;
	setp.ge.s32 	%p1, %r4, %r10;
	@%p1 bra 	$L__BB1_11;
	mov.b32 	%r15, 1;
	shl.b32 	%r16, %r15, %r11;
	shr.s32 	%r5, %r16, 1;
	add.s32 	%r6, %r4, %r2;
	add.s32 	%r7, %r5, %r6;
	setp.ge.s32 	%p2, %r6, %r10;
	cvta.to.global.u64 	%rd6, %rd4;
	mul.wide.s32 	%rd7, %r6, 4;
	add.s64 	%rd2, %rd6, %rd7;
	shl.b32 	%r17, %r2, 2;
	mov.u32 	%r18, shmem;
	add.s32 	%r8, %r18, %r17;
	@%p2 bra 	$L__BB1_3;
	ld.global.u32 	%r19, [%rd2];
	st.shared.u32 	[%r8], %r19;
$L__BB1_3:
	setp.ge.s32 	%p3, %r7, %r10;
	mul.wide.s32 	%rd8, %r5, 4;
	add.s64 	%rd3, %rd2, %rd8;
	shl.b32 	%r20, %r5, 2;
	add.s32 	%r9, %r8, %r20;
	@%p3 bra 	$L__BB1_5;
	ld.global.u32 	%r21, [%rd3];
	st.shared.u32 	[%r9], %r21;
$L__BB1_5:
	setp.ge.s32 	%p4, %r6, %r10;
	bar.sync 	0;
	setp.ge.s32 	%p5, %r2, %r5;
	or.pred  	%p6, %p4, %p5;
	@%p6 bra 	$L__BB1_7;
	mad.lo.s32 	%r22, %r5, %r3, %r2;
	setp.eq.s16 	%p7, %rs1, 0;
	not.b32 	%r23, %r11;
	add.s32 	%r24, %r12, %r23;
	selp.b32 	%r25, %r11, %r24, %p7;
	shr.u32 	%r26, %r10, 31;
	add.s32 	%r27, %r10, %r26;
	shr.s32 	%r28, %r27, 1;
	mad.lo.s32 	%r29, %r25, %r28, %r22;
	cvta.to.global.u64 	%rd9, %rd5;
	mul.wide.s32 	%rd10, %r29, 4;
	add.s64 	%rd11, %rd9, %rd10;
	ld.global.u32 	%r30, [%rd11];
	ld.shared.u32 	%r31, [%r8];
	ld.shared.u32 	%r32, [%r9];
	mul.wide.u32 	%rd12, %r32, %r30;
	mul.hi.u64 	%rd13, %rd12, %rd1;
	cvt.u64.u32 	%rd14, %r1;
	cvt.u32.u64 	%r33, %rd13;
	cvt.u32.u64 	%r34, %rd14;
	mul.lo.s32 	%r35, %r33, %r34;
	cvt.u32.u64 	%r36, %rd12;
	sub.s32 	%r37, %r36, %r35;
	setp.gt.u32 	%p8, %r1, %r37;
	selp.b32 	%r38, 0, %r1, %p8;
	sub.s32 	%r39, %r37, %r38;
	add.s32 	%r40, %r39, %r31;
	setp.lt.u32 	%p9, %r40, %r1;
	selp.b32 	%r41, 0, %r1, %p9;
	sub.s32 	%r42, %r40, %r41;
	st.shared.u32 	[%r8], %r42;
	sub.s32 	%r43, %r31, %r39;
	setp.lt.u32 	%p10, %r31, %r39;
	selp.b32 	%r44, %r1, 0, %p10;
	add.s32 	%r45, %r43, %r44;
	st.shared.u32 	[%r9], %r45;
$L__BB1_7:
	setp.ge.s32 	%p11, %r6, %r10;
	bar.sync 	0;
	@%p11 bra 	$L__BB1_9;
	ld.shared.u32 	%r46, [%r8];
	st.global.u32 	[%rd2], %r46;
$L__BB1_9:
	setp.ge.s32 	%p12, %r7, %r10;
	@%p12 bra 	$L__BB1_11;
	ld.shared.u32 	%r47, [%r9];
	st.global.u32 	[%rd3], %r47;
$L__BB1_11:
	ret;

}
	// .globl	_Z29pointwise_mult_kernel_barrettPjS_S_i13BarrettParams
.visible .entry _Z29pointwise_mult_kernel_barrettPjS_S_i13BarrettParams(
	.param .u64 .ptr .align 1 _Z29pointwise_mult_kernel_barrettPjS_S_i13BarrettParams_param_0,
	.param .u64 .ptr .align 1 _Z29pointwise_mult_kernel_barrettPjS_S_i13BarrettParams_param_1,
	.param .u64 .ptr .align 1 _Z29pointwise_mult_kernel_barrettPjS_S_i13BarrettParams_param_2,
	.param .u32 _Z29pointwise_mult_kernel_barrettPjS_S_i13BarrettParams_param_3,
	.param .align 8 .b8 _Z29pointwise_mult_kernel_barrettPjS_S_i13BarrettParams_param_4[16]
)
{
	.reg .pred 	%p<3>;
	.reg .b32 	%r<16>;
	.reg .b64 	%rd<15>;

	ld.param.u64 	%rd4, [_Z29pointwise_mult_kernel_barrettPjS_S_i13BarrettParams_param_4+8];
	ld.param.u32 	%r2, [_Z29pointwise_mult_kernel_barrettPjS_S_i13BarrettParams_param_4];
	ld.param.u64 	%rd1, [_Z29pointwise_mult_kernel_barrettPjS_S_i13BarrettParams_param_0];
	ld.param.u64 	%rd2, [_Z29pointwise_mult_kernel_barrettPjS_S_i13BarrettParams_param_1];
	ld.param.u64 	%rd3, [_Z29pointwise_mult_kernel_barrettPjS_S_i13BarrettParams_param_2];
	ld.param.u32 	%r3, [_Z29pointwise_mult_kernel_barrettPjS_S_i13BarrettParams_param_3];
	mov.u32 	%r4, %ctaid.x;
	mov.u32 	%r5, %ntid.x;
	mov.u32 	%r6, %tid.x;
	mad.lo.s32 	%r1, %r4, %r5, %r6;
	setp.ge.s32 	%p1, %r1, %r3;
	@%p1 bra 	$L__BB2_2;
	cvta.to.global.u64 	%rd5, %rd3;
	cvta.to.global.u64 	%rd6, %rd1;
	cvta.to.global.u64 	%rd7, %rd2;
	mul.wide.s32 	%rd8, %r1, 4;
	add.s64 	%rd9, %rd6, %rd8;
	ld.global.u32 	%r7, [%rd9];
	add.s64 	%rd10, %rd7, %rd8;
	ld.global.u32 	%r8, [%rd10];
	mul.wide.u32 	%rd11, %r8, %r7;
	mul.hi.u64 	%rd12, %rd11, %rd4;
	cvt.u64.u32 	%rd13, %r2;
	cvt.u32.u64 	%r9, %rd12;
	cvt.u32.u64 	%r10, %rd13;
	mul.lo.s32 	%r11, %r9, %r10;
	cvt.u32.u64 	%r12, %rd11;
	sub.s32 	%r13, %r12, %r11;
	setp.gt.u32 	%p2, %r2, %r13;
	selp.b32 	%r14, 0, %r2, %p2;
	sub.s32 	%r15, %r13, %r14;
	add.s64 	%rd14, %rd5, %rd8;
	st.global.u32 	[%rd14], %r15;
$L__BB2_2:
	ret;

}
	// .globl	_Z24normalize_kernel_barrettPjij13BarrettParams
.visible .entry _Z24normalize_kernel_barrettPjij13BarrettParams(
	.param .u64 .ptr .align 1 _Z24normalize_kernel_barrettPjij13BarrettParams_param_0,
	.param .u32 _Z24normalize_kernel_barrettPjij13BarrettParams_param_1,
	.param .u32 _Z24normalize_kernel_barrettPjij13BarrettParams_param_2,
	.param .align 8 .b8 _Z24normalize_kernel_barrettPjij13BarrettParams_param_3[16]
)
{
	.reg .pred 	%p<3>;
	.reg .b32 	%r<16>;
	.reg .b64 	%rd<9>;

	ld.param.u64 	%rd2, [_Z24normalize_kernel_barrettPjij13BarrettParams_param_3+8];
	ld.param.u32 	%r3, [_Z24normalize_kernel_barrettPjij13BarrettParams_param_3];
	ld.param.u64 	%rd1, [_Z24normalize_kernel_barrettPjij13BarrettParams_param_0];
	ld.param.u32 	%r4, [_Z24normalize_kernel_barrettPjij13BarrettParams_param_1];
	ld.param.u32 	%r2, [_Z24normalize_kernel_barrettPjij13BarrettParams_param_2];
	mov.u32 	%r5, %ctaid.x;
	mov.u32 	%r6, %ntid.x;
	mov.u32 	%r7, %tid.x;
	mad.lo.s32 	%r1, %r5, %r6, %r7;
	setp.ge.s32 	%p1, %r1, %r4;
	@%p1 bra 	$L__BB3_2;
	cvta.to.global.u64 	%rd3, %rd1;
	mul.wide.s32 	%rd4, %r1, 4;
	add.s64 	%rd5, %rd3, %rd4;
	ld.global.u32 	%r8, [%rd5];
	mul.wide.u32 	%rd6, %r8, %r2;
	mul.hi.u64 	%rd7, %rd6, %rd2;
	cvt.u64.u32 	%rd8, %r3;
	cvt.u32.u64 	%r9, %rd7;
	cvt.u32.u64 	%r10, %rd8;
	mul.lo.s32 	%r11, %r9, %r10;
	cvt.u32.u64 	%r12, %rd6;
	sub.s32 	%r13, %r12, %r11;
	setp.gt.u32 	%p2, %r3, %r13;
	selp.b32 	%r14, 0, %r3, %p2;
	sub.s32 	%r15, %r13, %r14;
	st.global.u32 	[%rd5], %r15;
$L__BB3_2:
	ret;

}


// ===== COMPILED SASS (sm_100) =====

	.target	sm_100

	.elftype	@"ET_EXEC"


//--------------------- .note.nv.tkinfo           --------------------------
	.section	.note.nv.tkinfo,"",@"SHT_NOTE"
	.sectionflags	@"SHF_NOTE_NV_TKINFO"
	.tkinfo
        /*0018*/ 	.word	0x00000002
        /*0030*/ 	.string	""
        /*0030*/ 	.string	"ptxas"
        /*0030*/ 	.string	"Cuda compilation tools, release 13.0, V13.0.88"
        /*0030*/ 	.string	"Build cuda_13.0.r13.0/compiler.36424714_0"
        /*0030*/ 	.string	"-arch sm_100 -m 64 "



//--------------------- .note.nv.cuinfo           --------------------------
	.section	.note.nv.cuinfo,"",@"SHT_NOTE"
	.sectionflags	@"SHF_NOTE_NV_CUINFO"
        /*0018*/ 	.short	0x0002
        /*001a*/ 	.short	0x0064
        /*001c*/ 	.short	0x0082
	.zero		2


//--------------------- .nv.info                  --------------------------
	.section	.nv.info,"",@"SHT_CUDA_INFO"
	.align	4


	//----- nvinfo : EIATTR_REGCOUNT
	.align		4
        /*0000*/ 	.byte	0x04, 0x2f
        /*0002*/ 	.short	(.L_1 - .L_0)
	.align		4
.L_0:
        /*0004*/ 	.word	index@(_Z18bit_reverse_kernelPjii)
        /*0008*/ 	.word	0x0000000c


	//----- nvinfo : EIATTR_FRAME_SIZE
	.align		4
.L_1:
        /*000c*/ 	.byte	0x04, 0x11
        /*000e*/ 	.short	(.L_3 - .L_2)
	.align		4
.L_2:
        /*0010*/ 	.word	index@(_Z18bit_reverse_kernelPjii)
        /*0014*/ 	.word	0x00000000


	//----- nvinfo : EIATTR_REGCOUNT
	.align		4
.L_3:
        /*0018*/ 	.byte	0x04, 0x2f
        /*001a*/ 	.short	(.L_5 - .L_4)
	.align		4
.L_4:
        /*001c*/ 	.word	index@(_Z23ntt_stage_kernel_sharedPjS_iiib13BarrettParams)
        /*0020*/ 	.word	0x00000014


	//----- nvinfo : EIATTR_FRAME_SIZE
	.align		4
.L_5:
        /*0024*/ 	.byte	0x04, 0x11
        /*0026*/ 	.short	(.L_7 - .L_6)
	.align		4
.L_6:
        /*0028*/ 	.word	index@(_Z23ntt_stage_kernel_sharedPjS_iiib13BarrettParams)
        /*002c*/ 	.word	0x00000000


	//----- nvinfo : EIATTR_REGCOUNT
	.align		4
.L_7:
        /*0030*/ 	.byte	0x04, 0x2f
        /*0032*/ 	.short	(.L_9 - .L_8)
	.align		4
.L_8:
        /*0034*/ 	.word	index@(_Z29pointwise_mult_kernel_barrettPjS_S_i13BarrettParams)
        /*0038*/ 	.word	0x00000012


	//----- nvinfo : EIATTR_FRAME_SIZE
	.align		4
.L_9:
        /*003c*/ 	.byte	0x04, 0x11
        /*003e*/ 	.short	(.L_11 - .L_10)
	.align		4
.L_10:
        /*0040*/ 	.word	index@(_Z29pointwise_mult_kernel_barrettPjS_S_i13BarrettParams)
        /*0044*/ 	.word	0x00000000


	//----- nvinfo : EIATTR_REGCOUNT
	.align		4
.L_11:
        /*0048*/ 	.byte	0x04, 0x2f
        /*004a*/ 	.short	(.L_13 - .L_12)
	.align		4
.L_12:
        /*004c*/ 	.word	index@(_Z24normalize_kernel_barrettPjij13BarrettParams)
        /*0050*/ 	.word	0x0000000e


	//----- nvinfo : EIATTR_FRAME_SIZE
	.align		4
.L_13:
        /*0054*/ 	.byte	0x04, 0x11
        /*0056*/ 	.short	(.L_15 - .L_14)
	.align		4
.L_14:
        /*0058*/ 	.word	index@(_Z24normalize_kernel_barrettPjij13BarrettParams)
        /*005c*/ 	.word	0x00000000


	//----- nvinfo : EIATTR_MIN_STACK_SIZE
	.align		4
.L_15:
        /*0060*/ 	.byte	0x04, 0x12
        /*0062*/ 	.short	(.L_17 - .L_16)
	.align		4
.L_16:
        /*0064*/ 	.word	index@(_Z24normalize_kernel_barrettPjij13BarrettParams)
        /*0068*/ 	.word	0x00000000


	//----- nvinfo : EIATTR_MIN_STACK_SIZE
	.align		4
.L_17:
        /*006c*/ 	.byte	0x04, 0x12
        /*006e*/ 	.short	(.L_19 - .L_18)
	.align		4
.L_18:
        /*0070*/ 	.word	index@(_Z29pointwise_mult_kernel_barrettPjS_S_i13BarrettParams)
        /*0074*/ 	.word	0x00000000


	//----- nvinfo : EIATTR_MIN_STACK_SIZE
	.align		4
.L_19:
        /*0078*/ 	.byte	0x04, 0x12
        /*007a*/ 	.short	(.L_21 - .L_20)
	.align		4
.L_20:
        /*007c*/ 	.word	index@(_Z23ntt_stage_kernel_sharedPjS_iiib13BarrettParams)
        /*0080*/ 	.word	0x00000000


	//----- nvinfo : EIATTR_MIN_STACK_SIZE
	.align		4
.L_21:
        /*0084*/ 	.byte	0x04, 0x12
        /*0086*/ 	.short	(.L_23 - .L_22)
	.align		4
.L_22:
        /*0088*/ 	.word	index@(_Z18bit_reverse_kernelPjii)
        /*008c*/ 	.word	0x00000000
.L_23:


//--------------------- .nv.compat                --------------------------
	.section	.nv.compat,"",@"SHT_CUDA_COMPAT_INFO"
	.align	4
        /*0000*/ 	.byte	0x02, 0x09, 0x00, 0x00, 0x02, 0x02, 0x01, 0x00, 0x02, 0x05, 0x05, 0x00, 0x03, 0x07, 0x01, 0x01
        /*0010*/ 	.byte	0x02, 0x03, 0x00, 0x00, 0x02, 0x06, 0x01, 0x00, 0x04, 0x0b, 0x08, 0x00, 0x09, 0x00, 0x00, 0x00
        /*0020*/ 	.byte	0x00, 0x00, 0x00, 0x00


//--------------------- .nv.info._Z24normalize_kernel_barrettPjij13BarrettParams --------------------------
	.section	.nv.info._Z24normalize_kernel_barrettPjij13BarrettParams,"",@"SHT_CUDA_INFO"
	.sectionflags	@""
	.align	4


	//----- nvinfo : EIATTR_CUDA_API_VERSION
	.align		4
        /*0000*/ 	.byte	0x04, 0x37
        /*0002*/ 	.short	(.L_25 - .L_24)
.L_24:
        /*0004*/ 	.word	0x00000082


	//----- nvinfo : EIATTR_KPARAM_INFO
	.align		4
.L_25:
        /*0008*/ 	.byte	0x04, 0x17
        /*000a*/ 	.short	(.L_27 - .L_26)
.L_26:
        /*000c*/ 	.word	0x00000000
        /*0010*/ 	.short	0x0003
        /*0012*/ 	.short	0x0010
        /*0014*/ 	.byte	0x00, 0xf0, 0x41, 0x00


	//----- nvinfo : EIATTR_KPARAM_INFO
	.align		4
.L_27:
        /*0018*/ 	.byte	0x04, 0x17
        /*001a*/ 	.short	(.L_29 - .L_28)
.L_28:
        /*001c*/ 	.word	0x00000000
        /*0020*/ 	.short	0x0002
        /*0022*/ 	.short	0x000c
        /*0024*/ 	.byte	0x00, 0xf0, 0x11, 0x00


	//----- nvinfo : EIATTR_KPARAM_INFO
	.align		4
.L_29:
        /*0028*/ 	.byte	0x04, 0x17
        /*002a*/ 	.short	(.L_31 - .L_30)
.L_30:
        /*002c*/ 	.word	0x00000000
        /*0030*/ 	.short	0x0001
        /*0032*/ 	.short	0x0008
        /*0034*/ 	.byte	0x00, 0xf0, 0x11, 0x00


	//----- nvinfo : EIATTR_KPARAM_INFO
	.align		4
.L_31:
        /*0038*/ 	.byte	0x04, 0x17
        /*003a*/ 	.short	(.L_33 - .L_32)
.L_32:
        /*003c*/ 	.word	0x00000000
        /*0040*/ 	.short	0x0000
        /*0042*/ 	.short	0x0000
        /*0044*/ 	.byte	0x00, 0xf5, 0x21, 0x00


	//----- nvinfo : EIATTR_SPARSE_MMA_MASK
	.align		4
.L_33:
        /*0048*/ 	.byte	0x03, 0x50
        /*004a*/ 	.short	0x0000


	//----- nvinfo : EIATTR_MAXREG_COUNT
	.align		4
        /*004c*/ 	.byte	0x03, 0x1b
        /*004e*/ 	.short	0x00ff


	//----- nvinfo : EIATTR_MERCURY_ISA_VERSION
	.align		4
        /*0050*/ 	.byte	0x03, 0x5f
        /*0052*/ 	.short	0x0101


	//----- nvinfo : EIATTR_VRC_CTA_INIT_COUNT
	.align		4
        /*0054*/ 	.byte	0x02, 0x4a
	.zero		1
	.zero		1


	//----- nvinfo : EIATTR_EXIT_INSTR_OFFSETS
	.align		4
        /*0058*/ 	.byte	0x04, 0x1c
        /*005a*/ 	.short	(.L_35 - .L_34)


	//   ....[0]....
.L_34:
        /*005c*/ 	.word	0x00000070


	//   ....[1]....
        /*0060*/ 	.word	0x000001b0


	//----- nvinfo : EIATTR_CBANK_PARAM_SIZE
	.align		4
.L_35:
        /*0064*/ 	.byte	0x03, 0x19
        /*0066*/ 	.short	0x0020


	//----- nvinfo : EIATTR_PARAM_CBANK
	.align		4
        /*0068*/ 	.byte	0x04, 0x0a
        /*006a*/ 	.short	(.L_37 - .L_36)
	.align		4
.L_36:
        /*006c*/ 	.word	index@(.nv.constant0._Z24normalize_kernel_barrettPjij13BarrettParams)
        /*0070*/ 	.short	0x0380
        /*0072*/ 	.short	0x0020


	//----- nvinfo : EIATTR_SW_WAR
	.align		4
.L_37:
        /*0074*/ 	.byte	0x04, 0x36
        /*0076*/ 	.short	(.L_39 - .L_38)
.L_38:
        /*0078*/ 	.word	0x00000008
.L_39:


//--------------------- .nv.info._Z29pointwise_mult_kernel_barrettPjS_S_i13BarrettParams --------------------------
	.section	.nv.info._Z29pointwise_mult_kernel_barrettPjS_S_i13BarrettParams,"",@"SHT_CUDA_INFO"
	.sectionflags	@""
	.align	4


	//----- nvinfo : EIATTR_CUDA_API_VERSION
	.align		4
        /*0000*/ 	.byte	0x04, 0x37
        /*0002*/ 	.short	(.L_41 - .L_40)
.L_40:
        /*0004*/ 	.word	0x00000082


	//----- nvinfo : EIATTR_KPARAM_INFO
	.align		4
.L_41:
        /*0008*/ 	.byte	0x04, 0x17
        /*000a*/ 	.short	(.L_43 - .L_42)
.L_42:
        /*000c*/ 	.word	0x00000000
        /*0010*/ 	.short	0x0004
        /*0012*/ 	.short	0x0020
        /*0014*/ 	.byte	0x00, 0xf0, 0x41, 0x00


	//----- nvinfo : EIATTR_KPARAM_INFO
	.align		4
.L_43:
        /*0018*/ 	.byte	0x04, 0x17
        /*001a*/ 	.short	(.L_45 - .L_44)
.L_44:
        /*001c*/ 	.word	0x00000000
        /*0020*/ 	.short	0x0003
        /*0022*/ 	.short	0x0018
        /*0024*/ 	.byte	0x00, 0xf0, 0x11, 0x00


	//----- nvinfo : EIATTR_KPARAM_INFO
	.align		4
.L_45:
        /*0028*/ 	.byte	0x04, 0x17
        /*002a*/ 	.short	(.L_47 - .L_46)
.L_46:
        /*002c*/ 	.word	0x00000000
        /*0030*/ 	.short	0x0002
        /*0032*/ 	.short	0x0010
        /*0034*/ 	.byte	0x00, 0xf5, 0x21, 0x00


	//----- nvinfo : EIATTR_KPARAM_INFO
	.align		4
.L_47:
        /*0038*/ 	.byte	0x04, 0x17
        /*003a*/ 	.short	(.L_49 - .L_48)
.L_48:
        /*003c*/ 	.word	0x00000000
        /*0040*/ 	.short	0x0001
        /*0042*/ 	.short	0x0008
        /*0044*/ 	.byte	0x00, 0xf5, 0x21, 0x00


	//----- nvinfo : EIATTR_KPARAM_INFO
	.align		4
.L_49:
        /*0048*/ 	.byte	0x04, 0x17
        /*004a*/ 	.short	(.L_51 - .L_50)
.L_50:
        /*004c*/ 	.word	0x00000000
        /*0050*/ 	.short	0x0000
        /*0052*/ 	.short	0x0000
        /*0054*/ 	.byte	0x00, 0xf5, 0x21, 0x00


	//----- nvinfo : EIATTR_SPARSE_MMA_MASK
	.align		4
.L_51:
        /*0058*/ 	.byte	0x03, 0x50
        /*005a*/ 	.short	0x0000


	//----- nvinfo : EIATTR_MAXREG_COUNT
	.align		4
        /*005c*/ 	.byte	0x03, 0x1b
        /*005e*/ 	.short	0x00ff


	//----- nvinfo : EIATTR_MERCURY_ISA_VERSION
	.align		4
        /*0060*/ 	.byte	0x03, 0x5f
        /*0062*/ 	.short	0x0101


	//----- nvinfo : EIATTR_VRC_CTA_INIT_COUNT
	.align		4
        /*0064*/ 	.byte	0x02, 0x4a
	.zero		1
	.zero		1


	//----- nvinfo : EIATTR_EXIT_INSTR_OFFSETS
	.align		4
        /*0068*/ 	.byte	0x04, 0x1c
        /*006a*/ 	.short	(.L_53 - .L_52)


	//   ....[0]....
.L_52:
        /*006c*/ 	.word	0x00000070


	//   ....[1]....
        /*0070*/ 	.word	0x000001f0


	//----- nvinfo : EIATTR_CBANK_PARAM_SIZE
	.align		4
.L_53:
        /*0074*/ 	.byte	0x03, 0x19
        /*0076*/ 	.short	0x0030


	//----- nvinfo : EIATTR_PARAM_CBANK
	.align		4
        /*0078*/ 	.byte	0x04, 0x0a
        /*007a*/ 	.short	(.L_55 - .L_54)
	.align		4
.L_54:
        /*007c*/ 	.word	index@(.nv.constant0._Z29pointwise_mult_kernel_barrettPjS_S_i13BarrettParams)
        /*0080*/ 	.short	0x0380
        /*0082*/ 	.short	0x0030


	//----- nvinfo : EIATTR_SW_WAR
	.align		4
.L_55:
        /*0084*/ 	.byte	0x04, 0x36
        /*0086*/ 	.short	(.L_57 - .L_56)
.L_56:
        /*0088*/ 	.word	0x00000008
.L_57:


//--------------------- .nv.info._Z23ntt_stage_kernel_sharedPjS_iiib13BarrettParams --------------------------
	.section	.nv.info._Z23ntt_stage_kernel_sharedPjS_iiib13BarrettParams,"",@"SHT_CUDA_INFO"
	.sectionflags	@""
	.align	4


	//----- nvinfo : EIATTR_CUDA_API_VERSION
	.align		4
        /*0000*/ 	.byte	0x04, 0x37
        /*0002*/ 	.short	(.L_59 - .L_58)
.L_58:
        /*0004*/ 	.word	0x00000082


	//----- nvinfo : EIATTR_KPARAM_INFO
	.align		4
.L_59:
        /*0008*/ 	.byte	0x04, 0x17
        /*000a*/ 	.short	(.L_61 - .L_60)
.L_60:
        /*000c*/ 	.word	0x00000000
        /*0010*/ 	.short	0x0006
        /*0012*/ 	.short	0x0020
        /*0014*/ 	.byte	0x00, 0xf0, 0x41, 0x00


	//----- nvinfo : EIATTR_KPARAM_INFO
	.align		4
.L_61:
        /*0018*/ 	.byte	0x04, 0x17
        /*001a*/ 	.short	(.L_63 - .L_62)
.L_62:
        /*001c*/ 	.word	0x00000000
        /*0020*/ 	.short	0x0005
        /*0022*/ 	.short	0x001c
        /*0024*/ 	.byte	0x00, 0xf0, 0x05, 0x00


	//----- nvinfo : EIATTR_KPARAM_INFO
	.align		4
.L_63:
        /*0028*/ 	.byte	0x04, 0x17
        /*002a*/ 	.short	(.L_65 - .L_64)
.L_64:
        /*002c*/ 	.word	0x00000000
        /*0030*/ 	.short	0x0004
        /*0032*/ 	.short	0x0018
        /*0034*/ 	.byte	0x00, 0xf0, 0x11, 0x00


	//----- nvinfo : EIATTR_KPARAM_INFO
	.align		4
.L_65:
        /*0038*/ 	.byte	0x04, 0x17
        /*003a*/ 	.short	(.L_67 - .L_66)
.L_66:
        /*003c*/ 	.word	0x00000000
        /*0040*/ 	.short	0x0003
        /*0042*/ 	.short	0x0014
        /*0044*/ 	.byte	0x00, 0xf0, 0x11, 0x00


	//----- nvinfo : EIATTR_KPARAM_INFO
	.align		4
.L_67:
        /*0048*/ 	.byte	0x04, 0x17
        /*004a*/ 	.short	(.L_69 - .L_68)
.L_68:
        /*004c*/ 	.word	0x00000000
        /*0050*/ 	.short	0x0002
        /*0052*/ 	.short	0x0010
        /*0054*/ 	.byte	0x00, 0xf0, 0x11, 0x00


	//----- nvinfo : EIATTR_KPARAM_INFO
	.align		4
.L_69:
        /*0058*/ 	.byte	0x04, 0x17
        /*005a*/ 	.short	(.L_71 - .L_70)
.L_70:
        /*005c*/ 	.word	0x00000000
        /*0060*/ 	.short	0x0001
        /*0062*/ 	.short	0x0008
        /*0064*/ 	.byte	0x00, 0xf5, 0x21, 0x00


	//----- nvinfo : EIATTR_KPARAM_INFO
	.align		4
.L_71:
        /*0068*/ 	.byte	0x04, 0x17
        /*006a*/ 	.short	(.L_73 - .L_72)
.L_72:
        /*006c*/ 	.word	0x00000000
        /*0070*/ 	.short	0x0000
        /*0072*/ 	.short	0x0000
        /*0074*/ 	.byte	0x00, 0xf5, 0x21, 0x00


	//----- nvinfo : EIATTR_SPARSE_MMA_MASK
	.align		4
.L_73:
        /*0078*/ 	.byte	0x03, 0x50
        /*007a*/ 	.short	0x0000


	//----- nvinfo : EIATTR_MAXREG_COUNT
	.align		4
        /*007c*/ 	.byte	0x03, 0x1b
        /*007e*/ 	.short	0x00ff


	//----- nvinfo : EIATTR_NUM_BARRIERS
	.align		4
        /*0080*/ 	.byte	0x02, 0x4c
        /*0082*/ 	.byte	0x01
	.zero		1


	//----- nvinfo : EIATTR_MERCURY_ISA_VERSION
	.align		4
        /*0084*/ 	.byte	0x03, 0x5f
        /*0086*/ 	.short	0x0101


	//----- nvinfo : EIATTR_VRC_CTA_INIT_COUNT
	.align		4
        /*0088*/ 	.byte	0x02, 0x4a
	.zero		1
	.zero		1


	//----- nvinfo : EIATTR_EXIT_INSTR_OFFSETS
	.align		4
        /*008c*/ 	.byte	0x04, 0x1c
        /*008e*/ 	.short	(.L_75 - .L_74)


	//   ....[0]....
.L_74:
        /*0090*/ 	.word	0x00000070


	//   ....[1]....
        /*0094*/ 	.word	0x000004c0


	//   ....[2]....
        /*0098*/ 	.word	0x000004f0


	//----- nvinfo : EIATTR_CRS_STACK_SIZE
	.align		4
.L_75:
        /*009c*/ 	.byte	0x04, 0x1e
        /*009e*/ 	.short	(.L_77 - .L_76)
.L_76:
        /*00a0*/ 	.word	0x00000000


	//----- nvinfo : EIATTR_CBANK_PARAM_SIZE
	.align		4
.L_77:
        /*00a4*/ 	.byte	0x03, 0x19
        /*00a6*/ 	.short	0x0030


	//----- nvinfo : EIATTR_PARAM_CBANK
	.align		4
        /*00a8*/ 	.byte	0x04, 0x0a
        /*00aa*/ 	.short	(.L_79 - .L_78)
	.align		4
.L_78:
        /*00ac*/ 	.word	index@(.nv.constant0._Z23ntt_stage_kernel_sharedPjS_iiib13BarrettParams)
        /*00b0*/ 	.short	0x0380
        /*00b2*/ 	.short	0x0030


	//----- nvinfo : EIATTR_SW_WAR
	.align		4
.L_79:
        /*00b4*/ 	.byte	0x04, 0x36
        /*00b6*/ 	.short	(.L_81 - .L_80)
.L_80:
        /*00b8*/ 	.word	0x00000008
.L_81:


//--------------------- .nv.info._Z18bit_reverse_kernelPjii --------------------------
	.section	.nv.info._Z18bit_reverse_kernelPjii,"",@"SHT_CUDA_INFO"
	.sectionflags	@""
	.align	4


	//----- nvinfo : EIATTR_CUDA_API_VERSION
	.align		4
        /*0000*/ 	.byte	0x04, 0x37
        /*0002*/ 	.short	(.L_83 - .L_82)
.L_82:
        /*0004*/ 	.word	0x00000082


	//----- nvinfo : EIATTR_KPARAM_INFO
	.align		4
.L_83:
        /*0008*/ 	.byte	0x04, 0x17
        /*000a*/ 	.short	(.L_85 - .L_84)
.L_84:
        /*000c*/ 	.word	0x00000000
        /*0010*/ 	.short	0x0002
        /*0012*/ 	.short	0x000c
        /*0014*/ 	.byte	0x00, 0xf0, 0x11, 0x00


	//----- nvinfo : EIATTR_KPARAM_INFO
	.align		4
.L_85:
        /*0018*/ 	.byte	0x04, 0x17
        /*001a*/ 	.short	(.L_87 - .L_86)
.L_86:
        /*001c*/ 	.word	0x00000000
        /*0020*/ 	.short	0x0001
        /*0022*/ 	.short	0x0008
        /*0024*/ 	.byte	0x00, 0xf0, 0x11, 0x00


	//----- nvinfo : EIATTR_KPARAM_INFO
	.align		4
.L_87:
        /*0028*/ 	.byte	0x04, 0x17
        /*002a*/ 	.short	(.L_89 - .L_88)
.L_88:
        /*002c*/ 	.word	0x00000000
        /*0030*/ 	.short	0x0000
        /*0032*/ 	.short	0x0000
        /*0034*/ 	.byte	0x00, 0xf5, 0x21, 0x00


	//----- nvinfo : EIATTR_SPARSE_MMA_MASK
	.align		4
.L_89:
        /*0038*/ 	.byte	0x03, 0x50
        /*003a*/ 	.short	0x0000


	//----- nvinfo : EIATTR_MAXREG_COUNT
	.align		4
        /*003c*/ 	.byte	0x03, 0x1b
        /*003e*/ 	.short	0x00ff


	//----- nvinfo : EIATTR_MERCURY_ISA_VERSION
	.align		4
        /*0040*/ 	.byte	0x03, 0x5f
        /*0042*/ 	.short	0x0101


	//----- nvinfo : EIATTR_VRC_CTA_INIT_COUNT
	.align		4
        /*0044*/ 	.byte	0x02, 0x4a
	.zero		1
	.zero		1


	//----- nvinfo : EIATTR_EXIT_INSTR_OFFSETS
	.align		4
        /*0048*/ 	.byte	0x04, 0x1c
        /*004a*/ 	.short	(.L_91 - .L_90)


	//   ....[0]....
.L_90:
        /*004c*/ 	.word	0x00000070


	//   ....[1]....
        /*0050*/ 	.word	0x00000420


	//   ....[2]....
        /*0054*/ 	.word	0x000004b0


	//----- nvinfo : EIATTR_CBANK_PARAM_SIZE
	.align		4
.L_91:
        /*0058*/ 	.byte	0x03, 0x19
        /*005a*/ 	.short	0x0010


	//----- nvinfo : EIATTR_PARAM_CBANK
	.align		4
        /*005c*/ 	.byte	0x04, 0x0a
        /*005e*/ 	.short	(.L_93 - .L_92)
	.align		4
.L_92:
        /*0060*/ 	.word	index@(.nv.constant0._Z18bit_reverse_kernelPjii)
        /*0064*/ 	.short	0x0380
        /*0066*/ 	.short	0x0010


	//----- nvinfo : EIATTR_SW_WAR
	.align		4
.L_93:
        /*0068*/ 	.byte	0x04, 0x36
        /*006a*/ 	.short	(.L_95 - .L_94)
.L_94:
        /*006c*/ 	.word	0x00000008
.L_95:


//--------------------- .nv.callgraph             --------------------------
	.section	.nv.callgraph,"",@"SHT_CUDA_CALLGRAPH"
	.align	4
	.sectionentsize	8
	.align		4
        /*0000*/ 	.word	0x00000000
	.align		4
        /*0004*/ 	.word	0xffffffff
	.align		4
        /*0008*/ 	.word	0x00000000
	.align		4
        /*000c*/ 	.word	0xfffffffe
	.align		4
        /*0010*/ 	.word	0x00000000
	.align		4
        /*0014*/ 	.word	0xfffffffd
	.align		4
        /*0018*/ 	.word	0x00000000
	.align		4
        /*001c*/ 	.word	0xfffffffc


//--------------------- .text._Z24normalize_kernel_barrettPjij13BarrettParams --------------------------
	.section	.text._Z24normalize_kernel_barrettPjij13BarrettParams,"ax",@progbits
	.align	128
        .global         _Z24normalize_kernel_barrettPjij13BarrettParams
        .type           _Z24normalize_kernel_barrettPjij13BarrettParams,@function
        .size           _Z24normalize_kernel_barrettPjij13BarrettParams,(.L_x_10 - _Z24normalize_kernel_barrettPjij13BarrettParams)
        .other          _Z24normalize_kernel_barrettPjij13BarrettParams,@"STO_CUDA_ENTRY STV_DEFAULT"
_Z24normalize_kernel_barrettPjij13BarrettParams:
.text._Z24normalize_kernel_barrettPjij13BarrettParams:
[----:B------:R-:W-:Y:S01]  /*0000*/  LDC R1, c[0x0][0x37c] ;  /* 0x0000df00ff017b82 */ /* 0x000fe20000000800 */
[----:B------:R-:W0:Y:S07]  /*0010*/  S2R R0, SR_TID.X ;  /* 0x0000000000007919 */ /* 0x000e2e0000002100 */
[----:B------:R-:W0:Y:S01]  /*0020*/  S2UR UR4, SR_CTAID.X ;  /* 0x00000000000479c3 */ /* 0x000e220000002500 */
[----:B------:R-:W1:Y:S07]  /*0030*/  LDCU UR5, c[0x0][0x388] ;  /* 0x00007100ff0577ac */ /* 0x000e6e0008000800 */
[----:B------:R-:W0:Y:S02]  /*0040*/  LDC R5, c[0x0][0x360] ;  /* 0x0000d800ff057b82 */ /* 0x000e240000000800 */
[----:B0-----:R-:W-:-:S05]  /*0050*/  IMAD R5, R5, UR4, R0 ;  /* 0x0000000405057c24 */ /* 0x001fca000f8e0200 */
[----:B-1----:R-:W-:-:S13]  /*0060*/  ISETP.GE.AND P0, PT, R5, UR5, PT ;  /* 0x0000000505007c0c */ /* 0x002fda000bf06270 */
[----:B------:R-:W-:Y:S05]  /*0070*/  @P0 EXIT ;  /* 0x000000000000094d */ /* 0x000fea0003800000 */
[----:B------:R-:W0:Y:S01]  /*0080*/  LDC.64 R2, c[0x0][0x380] ;  /* 0x0000e000ff027b82 */ /* 0x000e220000000a00 */
[----:B------:R-:W1:Y:S01]  /*0090*/  LDCU.64 UR4, c[0x0][0x358] ;  /* 0x00006b00ff0477ac */ /* 0x000e620008000a00 */
[----:B------:R-:W2:Y:S06]  /*00a0*/  LDCU UR6, c[0x0][0x38c] ;  /* 0x00007180ff0677ac */ /* 0x000eac0008000800 */
[----:B------:R-:W3:Y:S01]  /*00b0*/  LDC R11, c[0x0][0x390] ;  /* 0x0000e400ff0b7b82 */ /* 0x000ee20000000800 */
[----:B------:R-:W4:Y:S01]  /*00c0*/  LDCU.64 UR8, c[0x0][0x398] ;  /* 0x00007300ff0877ac */ /* 0x000f220008000a00 */
[----:B0-----:R-:W-:-:S05]  /*00d0*/  IMAD.WIDE R2, R5, 0x4, R2 ;  /* 0x0000000405027825 */ /* 0x001fca00078e0202 */
[----:B-1----:R-:W2:Y:S02]  /*00e0*/  LDG.E R4, desc[UR4][R2.64] ;  /* 0x0000000402047981 */ /* 0x002ea4000c1e1900 */
[----:B--2---:R-:W-:-:S06]  /*00f0*/  IMAD.WIDE.U32 R4, R4, UR6, RZ ;  /* 0x0000000604047c25 */ /* 0x004fcc000f8e00ff */
[----:B----4-:R-:W-:-:S04]  /*0100*/  IMAD.WIDE.U32 R8, R5, UR8, RZ ;  /* 0x0000000805087c25 */ /* 0x010fc8000f8e00ff */
[----:B------:R-:W-:-:S04]  /*0110*/  IMAD.WIDE.U32 R6, R4, UR8, RZ ;  /* 0x0000000804067c25 */ /* 0x000fc8000f8e00ff */
[----:B------:R-:W-:-:S03]  /*0120*/  IMAD.WIDE.U32 R8, R4, UR9, R8 ;  /* 0x0000000904087c25 */ /* 0x000fc6000f8e0008 */
[----:B------:R-:W-:-:S05]  /*0130*/  IADD3 RZ, P0, PT, R7, R8, RZ ;  /* 0x0000000807ff7210 */ /* 0x000fca0007f1e0ff */
[----:B------:R-:W-:-:S05]  /*0140*/  IMAD.X R8, R5, UR9, R9, P0 ;  /* 0x0000000905087c24 */ /* 0x000fca00080e0609 */
[----:B------:R-:W-:-:S05]  /*0150*/  IADD3 R5, PT, PT, -R8, RZ, RZ ;  /* 0x000000ff08057210 */ /* 0x000fca0007ffe1ff */
[----:B---3--:R-:W-:-:S05]  /*0160*/  IMAD R4, R5, R11, R4 ;  /* 0x0000000b05047224 */ /* 0x008fca00078e0204 */
[----:B------:R-:W-:-:S04]  /*0170*/  ISETP.GE.U32.AND P0, PT, R4, R11, PT ;  /* 0x0000000b0400720c */ /* 0x000fc80003f06070 */
[----:B------:R-:W-:-:S04]  /*0180*/  SEL R5, R11, RZ, P0 ;  /* 0x000000ff0b057207 */ /* 0x000fc80000000000 */
[----:B------:R-:W-:-:S05]  /*0190*/  IADD3 R5, PT, PT, R4, -R5, RZ ;  /* 0x8000000504057210 */ /* 0x000fca0007ffe0ff */
[----:B------:R-:W-:Y:S01]  /*01a0*/  STG.E desc[UR4][R2.64], R5 ;  /* 0x0000000502007986 */ /* 0x000fe2000c101904 */
[----:B------:R-:W-:Y:S05]  /*01b0*/  EXIT ;  /* 0x000000000000794d */ /* 0x000fea0003800000 */
.L_x_0:
[----:B------:R-:W-:-:S00]  /*01c0*/  BRA `(.L_x_0) ;  /* 0xfffffffc00fc7947 */ /* 0x000fc0000383ffff */
[----:B------:R-:W-:-:S00]  /*01d0*/  NOP ;  /* 0x0000000000007918 */ /* 0x000fc00000000000 */
        /* <DEDUP_REMOVED lines=10> */
.L_x_10:


//--------------------- .text._Z29pointwise_mult_kernel_barrettPjS_S_i13BarrettParams --------------------------
	.section	.text._Z29pointwise_mult_kernel_barrettPjS_S_i13BarrettParams,"ax",@progbits
	.align	128
        .global         _Z29pointwise_mult_kernel_barrettPjS_S_i13BarrettParams
        .type           _Z29pointwise_mult_kernel_barrettPjS_S_i13BarrettParams,@function
        .size           _Z29pointwise_mult_kernel_barrettPjS_S_i13BarrettParams,(.L_x_11 - _Z29pointwise_mult_kernel_barrettPjS_S_i13BarrettParams)
        .other          _Z29pointwise_mult_kernel_barrettPjS_S_i13BarrettParams,@"STO_CUDA_ENTRY STV_DEFAULT"
_Z29pointwise_mult_kernel_barrettPjS_S_i13BarrettParams:
.text._Z29pointwise_mult_kernel_barrettPjS_S_i13BarrettParams:
        /* <DEDUP_REMOVED lines=10> */
[----:B------:R-:W2:Y:S06]  /*00a0*/  LDCU.64 UR6, c[0x0][0x3a8] ;  /* 0x00007500ff0677ac */ /* 0x000eac0008000a00 */
[----:B------:R-:W3:Y:S08]  /*00b0*/  LDC.64 R4, c[0x0][0x388] ;  /* 0x0000e200ff047b82 */ /* 0x000ef00000000a00 */
[----:B------:R-:W4:Y:S01]  /*00c0*/  LDC R15, c[0x0][0x3a0] ;  /* 0x0000e800ff0f7b82 */ /* 0x000f220000000800 */
[----:B0-----:R-:W-:-:S06]  /*00d0*/  IMAD.WIDE R2, R13, 0x4, R2 ;  /* 0x000000040d027825 */ /* 0x001fcc00078e0202 */
[----:B-1----:R-:W5:Y:S01]  /*00e0*/  LDG.E R2, desc[UR4][R2.64] ;  /* 0x0000000402027981 */ /* 0x002f62000c1e1900 */
[----:B---3--:R-:W-:-:S06]  /*00f0*/  IMAD.WIDE R4, R13, 0x4, R4 ;  /* 0x000000040d047825 */ /* 0x008fcc00078e0204 */
[----:B------:R-:W5:Y:S02]  /*0100*/  LDG.E R5, desc[UR4][R4.64] ;  /* 0x0000000404057981 */ /* 0x000f64000c1e1900 */
[----:B-----5:R-:W-:-:S06]  /*0110*/  IMAD.WIDE.U32 R6, R5, R2, RZ ;  /* 0x0000000205067225 */ /* 0x020fcc00078e00ff */
[----:B--2---:R-:W-:-:S04]  /*0120*/  IMAD.WIDE.U32 R10, R7, UR6, RZ ;  /* 0x00000006070a7c25 */ /* 0x004fc8000f8e00ff */
[----:B------:R-:W-:-:S04]  /*0130*/  IMAD.WIDE.U32 R8, R6, UR6, RZ ;  /* 0x0000000606087c25 */ /* 0x000fc8000f8e00ff */
[----:B------:R-:W-:-:S03]  /*0140*/  IMAD.WIDE.U32 R10, R6, UR7, R10 ;  /* 0x00000007060a7c25 */ /* 0x000fc6000f8e000a */
[----:B------:R-:W-:Y:S02]  /*0150*/  IADD3 RZ, P0, PT, R9, R10, RZ ;  /* 0x0000000a09ff7210 */ /* 0x000fe40007f1e0ff */
[----:B------:R-:W0:Y:S03]  /*0160*/  LDC.64 R8, c[0x0][0x390] ;  /* 0x0000e400ff087b82 */ /* 0x000e260000000a00 */
[----:B------:R-:W-:-:S05]  /*0170*/  IMAD.X R10, R7, UR7, R11, P0 ;  /* 0x00000007070a7c24 */ /* 0x000fca00080e060b */
[----:B------:R-:W-:-:S05]  /*0180*/  IADD3 R3, PT, PT, -R10, RZ, RZ ;  /* 0x000000ff0a037210 */ /* 0x000fca0007ffe1ff */
[----:B----4-:R-:W-:-:S05]  /*0190*/  IMAD R6, R3, R15, R6 ;  /* 0x0000000f03067224 */ /* 0x010fca00078e0206 */
[----:B------:R-:W-:-:S04]  /*01a0*/  ISETP.GE.U32.AND P0, PT, R6, R15, PT ;  /* 0x0000000f0600720c */ /* 0x000fc80003f06070 */
[----:B------:R-:W-:Y:S01]  /*01b0*/  SEL R5, R15, RZ, P0 ;  /* 0x000000ff0f057207 */ /* 0x000fe20000000000 */
[----:B0-----:R-:W-:-:S03]  /*01c0*/  IMAD.WIDE R2, R13, 0x4, R8 ;  /* 0x000000040d027825 */ /* 0x001fc600078e0208 */
[----:B------:R-:W-:-:S05]  /*01d0*/  IADD3 R5, PT, PT, R6, -R5, RZ ;  /* 0x8000000506057210 */ /* 0x000fca0007ffe0ff */
[----:B------:R-:W-:Y:S01]  /*01e0*/  STG.E desc[UR4][R2.64], R5 ;  /* 0x0000000502007986 */ /* 0x000fe2000c101904 */
[----:B------:R-:W-:Y:S05]  /*01f0*/  EXIT ;  /* 0x000000000000794d */ /* 0x000fea0003800000 */
.L_x_1:
        /* <DEDUP_REMOVED lines=16> */
.L_x_11:


//--------------------- .text._Z23ntt_stage_kernel_sharedPjS_iiib13BarrettParams --------------------------
	.section	.text._Z23ntt_stage_kernel_sharedPjS_iiib13BarrettParams,"ax",@progbits
	.align	128
        .global         _Z23ntt_stage_kernel_sharedPjS_iiib13BarrettParams
        .type           _Z23ntt_stage_kernel_sharedPjS_iiib13BarrettParams,@function
        .size           _Z23ntt_stage_kernel_sharedPjS_iiib13BarrettParams,(.L_x_12 - _Z23ntt_stage_kernel_sharedPjS_iiib13BarrettParams)
        .other          _Z23ntt_stage_kernel_sharedPjS_iiib13BarrettParams,@"STO_CUDA_ENTRY STV_DEFAULT"
_Z23ntt_stage_kernel_sharedPjS_iiib13BarrettParams:
.text._Z23ntt_stage_kernel_sharedPjS_iiib13BarrettParams:
[----:B------:R-:W-:Y:S08]  /*0000*/  LDC R1, c[0x0][0x37c] ;  /* 0x0000df00ff017b82 */ /* 0x000ff00000000800 */
[----:B------:R-:W0:Y:S01]  /*0010*/  S2UR UR6, SR_CTAID.X ;  /* 0x00000000000679c3 */ /* 0x000e220000002500 */
[----:B------:R-:W0:Y:S07]  /*0020*/  LDCU UR4, c[0x0][0x360] ;  /* 0x00006c00ff0477ac */ /* 0x000e2e0008000800 */
[----:B------:R-:W1:Y:S01]  /*0030*/  LDC R13, c[0x0][0x390] ;  /* 0x0000e400ff0d7b82 */ /* 0x000e620000000800 */
[----:B0-----:R-:W-:-:S04]  /*0040*/  UIMAD UR4, UR6, UR4, URZ ;  /* 0x00000004060472a4 */ /* 0x001fc8000f8e02ff */
[----:B------:R-:W-:-:S06]  /*0050*/  USHF.L.U32 UR4, UR4, 0x1, URZ ;  /* 0x0000000104047899 */ /* 0x000fcc00080006ff */
[----:B-1----:R-:W-:-:S13]  /*0060*/  ISETP.LE.AND P0, PT, R13, UR4, PT ;  /* 0x000000040d007c0c */ /* 0x002fda000bf03270 */
[----:B------:R-:W-:Y:S05]  /*0070*/  @P0 EXIT ;  /* 0x000000000000094d */ /* 0x000fea0003800000 */
[----:B------:R-:W0:Y:S01]  /*0080*/  S2R R12, SR_TID.X ;  /* 0x00000000000c7919 */ /* 0x000e220000002100 */
[----:B------:R-:W1:Y:S01]  /*0090*/  LDC R14, c[0x0][0x394] ;  /* 0x0000e500ff0e7b82 */ /* 0x000e620000000800 */
[----:B------:R-:W-:Y:S01]  /*00a0*/  IMAD.MOV.U32 R5, RZ, RZ, 0x1 ;  /* 0x00000001ff057424 */ /* 0x000fe200078e00ff */
[----:B------:R-:W2:Y:S06]  /*00b0*/  LDCU.64 UR8, c[0x0][0x358] ;  /* 0x00006b00ff0877ac */ /* 0x000eac0008000a00 */
[----:B------:R-:W3:Y:S01]  /*00c0*/  LDC.64 R2, c[0x0][0x380] ;  /* 0x0000e000ff027b82 */ /* 0x000ee20000000a00 */
[----:B-1----:R-:W-:-:S04]  /*00d0*/  SHF.L.U32 R0, R5, R14, RZ ;  /* 0x0000000e05007219 */ /* 0x002fc800000006ff */
[----:B------:R-:W-:Y:S01]  /*00e0*/  SHF.R.S32.HI R7, RZ, 0x1, R0 ;  /* 0x00000001ff077819 */ /* 0x000fe20000011400 */
[----:B0-----:R-:W-:-:S04]  /*00f0*/  VIADD R6, R12, UR4 ;  /* 0x000000040c067c36 */ /* 0x001fc80008000000 */
[----:B------:R-:W-:Y:S01]  /*0100*/  IMAD.IADD R0, R7, 0x1, R6 ;  /* 0x0000000107007824 */ /* 0x000fe200078e0206 */
[C---:B------:R-:W-:Y:S01]  /*0110*/  ISETP.GE.AND P1, PT, R6.reuse, R13, PT ;  /* 0x0000000d0600720c */ /* 0x040fe20003f26270 */
[----:B---3--:R-:W-:-:S03]  /*0120*/  IMAD.WIDE R2, R6, 0x4, R2 ;  /* 0x0000000406027825 */ /* 0x008fc600078e0202 */
[----:B------:R-:W-:Y:S01]  /*0130*/  ISETP.GE.AND P2, PT, R0, R13, PT ;  /* 0x0000000d0000720c */ /* 0x000fe20003f46270 */
[----:B------:R-:W-:-:S08]  /*0140*/  IMAD.WIDE R4, R7, 0x4, R2 ;  /* 0x0000000407047825 */ /* 0x000fd000078e0202 */
[----:B--2---:R-:W2:Y:S04]  /*0150*/  @!P1 LDG.E R9, desc[UR8][R2.64] ;  /* 0x0000000802099981 */ /* 0x004ea8000c1e1900 */
[----:B------:R-:W3:Y:S01]  /*0160*/  @!P2 LDG.E R11, desc[UR8][R4.64] ;  /* 0x00000008040ba981 */ /* 0x000ee2000c1e1900 */
[----:B------:R-:W0:Y:S01]  /*0170*/  S2UR UR5, SR_CgaCtaId ;  /* 0x00000000000579c3 */ /* 0x000e220000008800 */
[----:B------:R-:W-:Y:S01]  /*0180*/  UMOV UR4, 0x400 ;  /* 0x0000040000047882 */ /* 0x000fe20000000000 */
[----:B------:R-:W-:Y:S01]  /*0190*/  ISETP.GE.AND P0, PT, R12, R7, PT ;  /* 0x000000070c00720c */ /* 0x000fe20003f06270 */
[----:B------:R-:W-:Y:S03]  /*01a0*/  BSSY.RECONVERGENT B0, `(.L_x_2) ;  /* 0x000002e000007945 */ /* 0x000fe60003800200 */
[----:B------:R-:W-:Y:S01]  /*01b0*/  ISETP.GE.OR P0, PT, R6, R13, P0 ;  /* 0x0000000d0600720c */ /* 0x000fe20000706670 */
[----:B0-----:R-:W-:-:S06]  /*01c0*/  ULEA UR4, UR5, UR4, 0x18 ;  /* 0x0000000405047291 */ /* 0x001fcc000f8ec0ff */
[----:B------:R-:W-:-:S05]  /*01d0*/  LEA R0, R12, UR4, 0x2 ;  /* 0x000000040c007c11 */ /* 0x000fca000f8e10ff */
[----:B------:R-:W-:Y:S01]  /*01e0*/  IMAD R6, R7, 0x4, R0 ;  /* 0x0000000407067824 */ /* 0x000fe200078e0200 */
[----:B--2---:R0:W-:Y:S04]  /*01f0*/  @!P1 STS [R0], R9 ;  /* 0x0000000900009388 */ /* 0x0041e80000000800 */
[----:B---3--:R0:W-:Y:S01]  /*0200*/  @!P2 STS [R6], R11 ;  /* 0x0000000b0600a388 */ /* 0x0081e20000000800 */
[----:B------:R-:W-:Y:S06]  /*0210*/  BAR.SYNC.DEFER_BLOCKING 0x0 ;  /* 0x0000000000007b1d */ /* 0x000fec0000010000 */
[----:B------:R-:W-:Y:S05]  /*0220*/  @P0 BRA `(.L_x_3) ;  /* 0x0000000000940947 */ /* 0x000fea0003800000 */
[----:B------:R-:W1:Y:S01]  /*0230*/  LDCU.U8 UR4, c[0x0][0x39c] ;  /* 0x00007380ff0477ac */ /* 0x000e620008000000 */
[----:B0-----:R-:W0:Y:S01]  /*0240*/  LDC.64 R8, c[0x0][0x388] ;  /* 0x0000e200ff087b82 */ /* 0x001e220000000a00 */
[----:B------:R-:W-:Y:S01]  /*0250*/  LEA.HI R10, R13, R13, RZ, 0x1 ;  /* 0x0000000d0d0a7211 */ /* 0x000fe200078f08ff */
[----:B------:R-:W-:Y:S01]  /*0260*/  IMAD R7, R7, UR6, R12 ;  /* 0x0000000607077c24 */ /* 0x000fe2000f8e020c */
[----:B------:R-:W2:Y:S01]  /*0270*/  LDCU UR5, c[0x0][0x398] ;  /* 0x00007300ff0577ac */ /* 0x000ea20008000800 */
[----:B------:R-:W-:Y:S02]  /*0280*/  LOP3.LUT R11, RZ, R14, RZ, 0x33, !PT ;  /* 0x0000000eff0b7212 */ /* 0x000fe400078e33ff */
[----:B------:R-:W-:Y:S02]  /*0290*/  SHF.R.S32.HI R10, RZ, 0x1, R10 ;  /* 0x00000001ff0a7819 */ /* 0x000fe4000001140a */
[----:B------:R-:W3:Y:S01]  /*02a0*/  LDC R17, c[0x0][0x3a0] ;  /* 0x0000e800ff117b82 */ /* 0x000ee20000000800 */
[----:B-1----:R-:W-:-:S06]  /*02b0*/  UPRMT UR4, UR4, 0x8880, URZ ;  /* 0x0000888004047896 */ /* 0x002fcc00080000ff */
[----:B------:R-:W-:-:S13]  /*02c0*/  ISETP.NE.AND P0, PT, RZ, UR4, PT ;  /* 0x00000004ff007c0c */ /* 0x000fda000bf05270 */
[----:B--2---:R-:W-:Y:S01]  /*02d0*/  @P0 VIADD R14, R11, UR5 ;  /* 0x000000050b0e0c36 */ /* 0x004fe20008000000 */
[----:B------:R-:W1:Y:S01]  /*02e0*/  LDCU.64 UR4, c[0x0][0x3a8] ;  /* 0x00007500ff0477ac */ /* 0x000e620008000a00 */
[----:B------:R-:W2:Y:S02]  /*02f0*/  LDS R11, [R6] ;  /* 0x00000000060b7984 */ /* 0x000ea40000000800 */
[----:B------:R-:W-:-:S04]  /*0300*/  IMAD R7, R14, R10, R7 ;  /* 0x0000000a0e077224 */ /* 0x000fc800078e0207 */
[----:B0-----:R-:W-:Y:S02]  /*0310*/  IMAD.WIDE R8, R7, 0x4, R8 ;  /* 0x0000000407087825 */ /* 0x001fe400078e0208 */
[----:B------:R-:W0:Y:S04]  /*0320*/  LDS R7, [R0] ;  /* 0x0000000000077984 */ /* 0x000e280000000800 */
[----:B------:R-:W2:Y:S02]  /*0330*/  LDG.E R8, desc[UR8][R8.64] ;  /* 0x0000000808087981 */ /* 0x000ea4000c1e1900 */
[----:B--2---:R-:W-:-:S06]  /*0340*/  IMAD.WIDE.U32 R10, R11, R8, RZ ;  /* 0x000000080b0a7225 */ /* 0x004fcc00078e00ff */
[----:B-1----:R-:W-:-:S04]  /*0350*/  IMAD.WIDE.U32 R14, R11, UR4, RZ ;  /* 0x000000040b0e7c25 */ /* 0x002fc8000f8e00ff */
[----:B------:R-:W-:-:S04]  /*0360*/  IMAD.WIDE.U32 R12, R10, UR4, RZ ;  /* 0x000000040a0c7c25 */ /* 0x000fc8000f8e00ff */
[----:B------:R-:W-:-:S03]  /*0370*/  IMAD.WIDE.U32 R14, R10, UR5, R14 ;  /* 0x000000050a0e7c25 */ /* 0x000fc6000f8e000e */
[----:B------:R-:W-:-:S05]  /*0380*/  IADD3 RZ, P0, PT, R13, R14, RZ ;  /* 0x0000000e0dff7210 */ /* 0x000fca0007f1e0ff */
[----:B------:R-:W-:-:S04]  /*0390*/  IMAD.X R14, R11, UR5, R15, P0 ;  /* 0x000000050b0e7c24 */ /* 0x000fc800080e060f */
[----:B------:R-:W-:-:S04]  /*03a0*/  IMAD.MOV R9, RZ, RZ, -R14 ;  /* 0x000000ffff097224 */ /* 0x000fc800078e0a0e */
[----:B---3--:R-:W-:-:S05]  /*03b0*/  IMAD R10, R9, R17, R10 ;  /* 0x00000011090a7224 */ /* 0x008fca00078e020a */
[----:B------:R-:W-:-:S04]  /*03c0*/  ISETP.GE.U32.AND P0, PT, R10, R17, PT ;  /* 0x000000110a00720c */ /* 0x000fc80003f06070 */
[----:B------:R-:W-:-:S05]  /*03d0*/  SEL R9, R17, RZ, P0 ;  /* 0x000000ff11097207 */ /* 0x000fca0000000000 */
[----:B------:R-:W-:-:S04]  /*03e0*/  IMAD.IADD R10, R10, 0x1, -R9 ;  /* 0x000000010a0a7824 */ /* 0x000fc800078e0a09 */
[C---:B0-----:R-:W-:Y:S01]  /*03f0*/  IMAD.IADD R8, R7.reuse, 0x1, R10 ;  /* 0x0000000107087824 */ /* 0x041fe200078e020a */
[----:B------:R-:W-:-:S04]  /*0400*/  ISETP.GE.U32.AND P3, PT, R7, R10, PT ;  /* 0x0000000a0700720c */ /* 0x000fc80003f66070 */
[----:B------:R-:W-:Y:S02]  /*0410*/  ISETP.GE.U32.AND P0, PT, R8, R17, PT ;  /* 0x000000110800720c */ /* 0x000fe40003f06070 */
[C---:B------:R-:W-:Y:S02]  /*0420*/  SEL R11, R17.reuse, RZ, !P3 ;  /* 0x000000ff110b7207 */ /* 0x040fe40005800000 */
[----:B------:R-:W-:Y:S02]  /*0430*/  SEL R9, R17, RZ, P0 ;  /* 0x000000ff11097207 */ /* 0x000fe40000000000 */
[----:B------:R-:W-:-:S03]  /*0440*/  IADD3 R11, PT, PT, R11, R7, -R10 ;  /* 0x000000070b0b7210 */ /* 0x000fc60007ffe80a */
[----:B------:R-:W-:-:S05]  /*0450*/  IMAD.IADD R9, R8, 0x1, -R9 ;  /* 0x0000000108097824 */ /* 0x000fca00078e0a09 */
[----:B------:R1:W-:Y:S04]  /*0460*/  STS [R0], R9 ;  /* 0x0000000900007388 */ /* 0x0003e80000000800 */
[----:B------:R1:W-:Y:S02]  /*0470*/  STS [R6], R11 ;  /* 0x0000000b06007388 */ /* 0x0003e40000000800 */
.L_x_3:
[----:B------:R-:W-:Y:S05]  /*0480*/  BSYNC.RECONVERGENT B0 ;  /* 0x0000000000007941 */ /* 0x000fea0003800200 */
.L_x_2:
[----:B------:R-:W-:Y:S06]  /*0490*/  BAR.SYNC.DEFER_BLOCKING 0x0 ;  /* 0x0000000000007b1d */ /* 0x000fec0000010000 */
[----:B------:R-:W2:Y:S04]  /*04a0*/  @!P1 LDS R7, [R0] ;  /* 0x0000000000079984 */ /* 0x000ea80000000800 */
[----:B--2---:R2:W-:Y:S01]  /*04b0*/  @!P1 STG.E desc[UR8][R2.64], R7 ;  /* 0x0000000702009986 */ /* 0x0045e2000c101908 */
[----:B------:R-:W-:Y:S05]  /*04c0*/  @P2 EXIT ;  /* 0x000000000000294d */ /* 0x000fea0003800000 */
[----:B--2---:R-:W2:Y:S04]  /*04d0*/  LDS R3, [R6] ;  /* 0x0000000006037984 */ /* 0x004ea80000000800 */
[----:B--2---:R-:W-:Y:S01]  /*04e0*/  STG.E desc[UR8][R4.64], R3 ;  /* 0x0000000304007986 */ /* 0x004fe2000c101908 */
[----:B------:R-:W-:Y:S05]  /*04f0*/  EXIT ;  /* 0x000000000000794d */ /* 0x000fea0003800000 */
.L_x_4:
        /* <DEDUP_REMOVED lines=16> */
.L_x_12:


//--------------------- .text._Z18bit_reverse_kernelPjii --------------------------
	.section	.text._Z18bit_reverse_kernelPjii,"ax",@progbits
	.align	128
        .global         _Z18bit_reverse_kernelPjii
        .type           _Z18bit_reverse_kernelPjii,@function
        .size           _Z18bit_reverse_kernelPjii,(.L_x_13 - _Z18bit_reverse_kernelPjii)
        .other          _Z18bit_reverse_kernelPjii,@"STO_CUDA_ENTRY STV_DEFAULT"
_Z18bit_reverse_kernelPjii:
.text._Z18bit_reverse_kernelPjii:
        /* <DEDUP_REMOVED lines=8> */
[----:B------:R-:W0:Y:S01]  /*0080*/  LDCU UR7, c[0x0][0x38c] ;  /* 0x00007180ff0777ac */ /* 0x000e220008000800 */
[----:B------:R-:W-:Y:S01]  /*0090*/  IMAD.MOV.U32 R4, RZ, RZ, RZ ;  /* 0x000000ffff047224 */ /* 0x000fe200078e00ff */
[----:B0-----:R-:W-:-:S09]  /*00a0*/  UISETP.GE.AND UP0, UPT, UR7, 0x1, UPT ;  /* 0x000000010700788c */ /* 0x001fd2000bf06270 */
[----:B------:R-:W-:Y:S05]  /*00b0*/  BRA.U !UP0, `(.L_x_5) ;  /* 0x0000000108d47547 */ /* 0x000fea000b800000 */
[----:B------:R-:W-:Y:S01]  /*00c0*/  UISETP.GE.U32.AND UP1, UPT, UR7, 0x4, UPT ;  /* 0x000000040700788c */ /* 0x000fe2000bf26070 */
[----:B------:R-:W-:Y:S01]  /*00d0*/  IMAD.MOV.U32 R4, RZ, RZ, RZ ;  /* 0x000000ffff047224 */ /* 0x000fe200078e00ff */
[----:B------:R-:W-:Y:S01]  /*00e0*/  ULOP3.LUT UR6, UR7, 0x3, URZ, 0xc0, !UPT ;  /* 0x0000000307067892 */ /* 0x000fe2000f8ec0ff */
[----:B------:R-:W-:-:S03]  /*00f0*/  UMOV UR4, URZ ;  /* 0x000000ff00047c82 */ /* 0x000fc60008000000 */
[----:B------:R-:W-:-:S03]  /*0100*/  UISETP.NE.AND UP0, UPT, UR6, URZ, UPT ;  /* 0x000000ff0600728c */ /* 0x000fc6000bf05270 */
[----:B------:R-:W-:Y:S08]  /*0110*/  BRA.U !UP1, `(.L_x_6) ;  /* 0x0000000109807547 */ /* 0x000ff0000b800000 */
[----:B------:R-:W-:Y:S01]  /*0120*/  ULOP3.LUT UR4, UR7, 0x7ffffffc, URZ, 0xc0, !UPT ;  /* 0x7ffffffc07047892 */ /* 0x000fe2000f8ec0ff */
[----:B------:R-:W-:Y:S01]  /*0130*/  IMAD.MOV.U32 R4, RZ, RZ, RZ ;  /* 0x000000ffff047224 */ /* 0x000fe200078e00ff */
[----:B------:R-:W-:Y:S02]  /*0140*/  UIADD3 UR8, UPT, UPT, UR7, -0x2, URZ ;  /* 0xfffffffe07087890 */ /* 0x000fe4000fffe0ff */
[----:B------:R-:W-:Y:S01]  /*0150*/  UIADD3 UR9, UPT, UPT, -UR4, URZ, URZ ;  /* 0x000000ff04097290 */ /* 0x000fe2000fffe1ff */
[----:B------:R-:W-:-:S11]  /*0160*/  UMOV UR5, URZ ;  /* 0x000000ff00057c82 */ /* 0x000fd60008000000 */
.L_x_7:
[----:B------:R-:W-:Y:S01]  /*0170*/  SHF.R.U32.HI R0, RZ, UR5, R7 ;  /* 0x00000005ff007c19 */ /* 0x000fe20008011607 */
[----:B------:R-:W-:Y:S01]  /*0180*/  UIADD3 UR10, UPT, UPT, UR8, 0x1, URZ ;  /* 0x00000001080a7890 */ /* 0x000fe2000fffe0ff */
[----:B------:R-:W-:Y:S01]  /*0190*/  IMAD.MOV.U32 R9, RZ, RZ, 0x1 ;  /* 0x00000001ff097424 */ /* 0x000fe200078e00ff */
[----:B------:R-:W-:Y:S01]  /*01a0*/  UIADD3 UR11, UPT, UPT, UR8, -0x1, URZ ;  /* 0xffffffff080b7890 */ /* 0x000fe2000fffe0ff */
[C---:B------:R-:W-:Y:S01]  /*01b0*/  LOP3.LUT R3, R0.reuse, 0x1, RZ, 0xc0, !PT ;  /* 0x0000000100037812 */ /* 0x040fe200078ec0ff */
[C---:B------:R-:W-:Y:S01]  /*01c0*/  IMAD.SHL.U32 R2, R0.reuse, 0x40000000, RZ ;  /* 0x4000000000027824 */ /* 0x040fe200078e00ff */
[----:B------:R-:W-:Y:S01]  /*01d0*/  UIADD3 UR9, UPT, UPT, UR9, 0x4, URZ ;  /* 0x0000000409097890 */ /* 0x000fe2000fffe0ff */
[----:B------:R-:W-:Y:S01]  /*01e0*/  SHF.L.U32 R6, R9, UR8, RZ ;  /* 0x0000000809067c19 */ /* 0x000fe200080006ff */
[C---:B------:R-:W-:Y:S01]  /*01f0*/  IMAD.SHL.U32 R5, R0.reuse, 0x20000000, RZ ;  /* 0x2000000000057824 */ /* 0x040fe200078e00ff */
[----:B------:R-:W-:Y:S01]  /*0200*/  ISETP.NE.U32.AND P0, PT, R3, 0x1, PT ;  /* 0x000000010300780c */ /* 0x000fe20003f05070 */
[----:B------:R-:W-:Y:S01]  /*0210*/  UISETP.NE.AND UP1, UPT, UR9, URZ, UPT ;  /* 0x000000ff0900728c */ /* 0x000fe2000bf25270 */
[----:B------:R-:W-:Y:S01]  /*0220*/  SHF.R.S32.HI R3, RZ, 0x1f, R2 ;  /* 0x0000001fff037819 */ /* 0x000fe20000011402 */
[----:B------:R-:W-:Y:S01]  /*0230*/  IMAD.SHL.U32 R0, R0, 0x10000000, RZ ;  /* 0x1000000000007824 */ /* 0x000fe200078e00ff */
[----:B------:R-:W-:Y:S01]  /*0240*/  SHF.L.U32 R2, R9, UR10, RZ ;  /* 0x0000000a09027c19 */ /* 0x000fe200080006ff */
[----:B------:R-:W-:Y:S01]  /*0250*/  UIADD3 UR10, UPT, UPT, UR8, -0x2, URZ ;  /* 0xfffffffe080a7890 */ /* 0x000fe2000fffe0ff */
[----:B------:R-:W-:Y:S01]  /*0260*/  LOP3.LUT R6, R3, R6, RZ, 0xc0, !PT ;  /* 0x0000000603067212 */ /* 0x000fe200078ec0ff */
[----:B------:R-:W-:Y:S01]  /*0270*/  UIADD3 UR5, UPT, UPT, UR5, 0x4, URZ ;  /* 0x0000000405057890 */ /* 0x000fe2000fffe0ff */
[----:B------:R-:W-:Y:S01]  /*0280*/  SEL R3, R2, RZ, !P0 ;  /* 0x000000ff02037207 */ /* 0x000fe20004000000 */
[----:B------:R-:W-:Y:S01]  /*0290*/  UIADD3 UR8, UPT, UPT, UR8, -0x4, URZ ;  /* 0xfffffffc08087890 */ /* 0x000fe2000fffe0ff */
[----:B------:R-:W-:-:S02]  /*02a0*/  SHF.L.U32 R8, R9, UR11, RZ ;  /* 0x0000000b09087c19 */ /* 0x000fc400080006ff */
[----:B------:R-:W-:Y:S02]  /*02b0*/  SHF.R.S32.HI R2, RZ, 0x1f, R5 ;  /* 0x0000001fff027819 */ /* 0x000fe40000011405 */
[----:B------:R-:W-:Y:S02]  /*02c0*/  LOP3.LUT R3, R6, R3, R4, 0xfe, !PT ;  /* 0x0000000306037212 */ /* 0x000fe400078efe04 */
[----:B------:R-:W-:Y:S02]  /*02d0*/  SHF.L.U32 R4, R9, UR10, RZ ;  /* 0x0000000a09047c19 */ /* 0x000fe400080006ff */
[----:B------:R-:W-:Y:S02]  /*02e0*/  LOP3.LUT R2, R3, R2, R8, 0xf8, !PT ;  /* 0x0000000203027212 */ /* 0x000fe400078ef808 */
[----:B------:R-:W-:-:S04]  /*02f0*/  SHF.R.S32.HI R3, RZ, 0x1f, R0 ;  /* 0x0000001fff037819 */ /* 0x000fc80000011400 */
[----:B------:R-:W-:Y:S01]  /*0300*/  LOP3.LUT R4, R2, R3, R4, 0xf8, !PT ;  /* 0x0000000302047212 */ /* 0x000fe200078ef804 */
[----:B------:R-:W-:Y:S06]  /*0310*/  BRA.U UP1, `(.L_x_7) ;  /* 0xfffffffd01947547 */ /* 0x000fec000b83ffff */
.L_x_6:
[----:B------:R-:W-:Y:S05]  /*0320*/  BRA.U !UP0, `(.L_x_5) ;  /* 0x0000000108387547 */ /* 0x000fea000b800000 */
[----:B------:R-:W-:Y:S01]  /*0330*/  IMAD.MOV.U32 R5, RZ, RZ, 0x1 ;  /* 0x00000001ff057424 */ /* 0x000fe200078e00ff */
[----:B------:R-:W-:Y:S02]  /*0340*/  UIADD3 UR5, UPT, UPT, -UR4, UR7, URZ ;  /* 0x0000000704057290 */ /* 0x000fe4000fffe1ff */
[----:B------:R-:W-:-:S12]  /*0350*/  UIADD3 UR6, UPT, UPT, -UR6, URZ, URZ ;  /* 0x000000ff06067290 */ /* 0x000fd8000fffe1ff */
.L_x_8:
[----:B------:R-:W-:Y:S01]  /*0360*/  SHF.R.U32.HI R0, RZ, UR4, R7 ;  /* 0x00000004ff007c19 */ /* 0x000fe20008011607 */
[----:B------:R-:W-:Y:S02]  /*0370*/  UIADD3 UR6, UPT, UPT, UR6, 0x1, URZ ;  /* 0x0000000106067890 */ /* 0x000fe4000fffe0ff */
[----:B------:R-:W-:Y:S01]  /*0380*/  UIADD3 UR5, UPT, UPT, UR5, -0x1, URZ ;  /* 0xffffffff05057890 */ /* 0x000fe2000fffe0ff */
[----:B------:R-:W-:Y:S01]  /*0390*/  LOP3.LUT R0, R0, 0x1, RZ, 0xc0, !PT ;  /* 0x0000000100007812 */ /* 0x000fe200078ec0ff */
[----:B------:R-:W-:Y:S02]  /*03a0*/  UISETP.NE.AND UP0, UPT, UR6, URZ, UPT ;  /* 0x000000ff0600728c */ /* 0x000fe4000bf05270 */
[----:B------:R-:W-:Y:S01]  /*03b0*/  UIADD3 UR4, UPT, UPT, UR4, 0x1, URZ ;  /* 0x0000000104047890 */ /* 0x000fe2000fffe0ff */
[----:B------:R-:W-:Y:S02]  /*03c0*/  ISETP.NE.U32.AND P0, PT, R0, 0x1, PT ;  /* 0x000000010000780c */ /* 0x000fe40003f05070 */
[----:B------:R-:W-:-:S04]  /*03d0*/  SHF.L.U32 R2, R5, UR5, RZ ;  /* 0x0000000505027c19 */ /* 0x000fc800080006ff */
[----:B------:R-:W-:-:S04]  /*03e0*/  SEL R3, R2, RZ, !P0 ;  /* 0x000000ff02037207 */ /* 0x000fc80004000000 */
[----:B------:R-:W-:Y:S01]  /*03f0*/  LOP3.LUT R4, R3, R4, RZ, 0xfc, !PT ;  /* 0x0000000403047212 */ /* 0x000fe200078efcff */
[----:B------:R-:W-:Y:S06]  /*0400*/  BRA.U UP0, `(.L_x_8) ;  /* 0xfffffffd00d47547 */ /* 0x000fec000b83ffff */
.L_x_5:
[----:B------:R-:W-:-:S13]  /*0410*/  ISETP.GE.AND P0, PT, R7, R4, PT ;  /* 0x000000040700720c */ /* 0x000fda0003f06270 */
[----:B------:R-:W-:Y:S05]  /*0420*/  @P0 EXIT ;  /* 0x000000000000094d */ /* 0x000fea0003800000 */
[----:B------:R-:W0:Y:S01]  /*0430*/  LDC.64 R2, c[0x0][0x380] ;  /* 0x0000e000ff027b82 */ /* 0x000e220000000a00 */
[----:B------:R-:W1:Y:S01]  /*0440*/  LDCU.64 UR4, c[0x0][0x358] ;  /* 0x00006b00ff0477ac */ /* 0x000e620008000a00 */
[----:B0-----:R-:W-:-:S04]  /*0450*/  IMAD.WIDE R4, R4, 0x4, R2 ;  /* 0x0000000404047825 */ /* 0x001fc800078e0202 */
[----:B------:R-:W-:Y:S01]  /*0460*/  IMAD.WIDE R2, R7, 0x4, R2 ;  /* 0x0000000407027825 */ /* 0x000fe200078e0202 */
[----:B-1----:R-:W2:Y:S04]  /*0470*/  LDG.E R9, desc[UR4][R4.64] ;  /* 0x0000000404097981 */ /* 0x002ea8000c1e1900 */
[----:B------:R-:W3:Y:S04]  /*0480*/  LDG.E R7, desc[UR4][R2.64] ;  /* 0x0000000402077981 */ /* 0x000ee8000c1e1900 */
[----:B--2---:R-:W-:Y:S04]  /*0490*/  STG.E desc[UR4][R2.64], R9 ;  /* 0x0000000902007986 */ /* 0x004fe8000c101904 */
[----:B---3--:R-:W-:Y:S01]  /*04a0*/  STG.E desc[UR4][R4.64], R7 ;  /* 0x0000000704007986 */ /* 0x008fe2000c101904 */
[----:B------:R-:W-:Y:S05]  /*04b0*/  EXIT ;  /* 0x000000000000794d */ /* 0x000fea0003800000 */
.L_x_9:
        /* <DEDUP_REMOVED lines=12> */
.L_x_13:


//--------------------- .nv.shared._Z24normalize_kernel_barrettPjij13BarrettParams --------------------------
	.section	.nv.shared._Z24normalize_kernel_barrettPjij13BarrettParams,"aw",@nobits
	.sectionflags	@""
	.align	16
	.zero		1024


//--------------------- .nv.shared.reserved.0     --------------------------
	.section	.nv.shared.reserved.0,"aw",@nobits
	.weak		__nv_reservedSMEM_offset_0_alias
	.size		__nv_reservedSMEM_offset_0_alias, 0, 64
	.other		__nv_reservedSMEM_offset_0_alias,@"STO_CUDA_RESERVED_SHARED STV_DEFAULT"
__nv_reservedSMEM_offset_0_alias:
	.zero		0
	.zero		64


//--------------------- .nv.shared._Z29pointwise_mult_kernel_barrettPjS_S_i13BarrettParams --------------------------
	.section	.nv.shared._Z29pointwise_mult_kernel_barrettPjS_S_i13BarrettParams,"aw",@nobits
	.sectionflags	@""
	.align	16
	.zero		1024


//--------------------- .nv.shared._Z23ntt_stage_kernel_sharedPjS_iiib13BarrettParams --------------------------
	.section	.nv.shared._Z23ntt_stage_kernel_sharedPjS_iiib13BarrettParams,"aw",@nobits
	.sectionflags	@""
	.align	16
	.zero		1024


//--------------------- .nv.shared._Z18bit_reverse_kernelPjii --------------------------
	.section	.nv.shared._Z18bit_reverse_kernelPjii,"aw",@nobits
	.sectionflags	@""
	.align	16
	.zero		1024


//--------------------- .nv.constant0._Z24normalize_kernel_barrettPjij13BarrettParams --------------------------
	.section	.nv.constant0._Z24normalize_kernel_barrettPjij13BarrettParams,"a",@progbits
	.sectionflags	@""
	.align	4
.nv.constant0._Z24normalize_kernel_barrettPjij13BarrettParams:
	.zero		928


//--------------------- .nv.constant0._Z29pointwise_mult_kernel_barrettPjS_S_i13BarrettParams --------------------------
	.section	.nv.constant0._Z29pointwise_mult_kernel_barrettPjS_S_i13BarrettParams,"a",@progbits
	.sectionflags	@""
	.align	4
.nv.constant0._Z29pointwise_mult_kernel_barrettPjS_S_i13BarrettParams:
	.zero		944


//--------------------- .nv.constant0._Z23ntt_stage_kernel_sharedPjS_iiib13BarrettParams --------------------------
	.section	.nv.constant0._Z23ntt_stage_kernel_sharedPjS_iiib13BarrettParams,"a",@progbits
	.sectionflags	@""
	.align	4
.nv.constant0._Z23ntt_stage_kernel_sharedPjS_iiib13BarrettParams:
	.zero		944


//--------------------- .nv.constant0._Z18bit_reverse_kernelPjii --------------------------
	.section	.nv.constant0._Z18bit_reverse_kernelPjii,"a",@progbits
	.sectionflags	@""
	.align	4
.nv.constant0._Z18bit_reverse_kernelPjii:
	.zero		912


//--------------------- SYMBOLS --------------------------

	.type		.nv.reservedSmem.offset0,@object
	.size		.nv.reservedSmem.offset0,0x4
	.type		.nv.reservedSmem.cap,@object
	.size		.nv.reservedSmem.cap,0x4
